//
// Generated by NVIDIA NVVM Compiler
//
// Compiler Build ID: CL-36424714
// Cuda compilation tools, release 13.0, V13.0.88
// Based on NVVM 20.0.0
//

.version 9.0
.target sm_100
.address_size 64

	// .globl	_Z18reduceAtomicGlobalPKyy
.global .align 8 .u64 dResult;
// _ZZ18reduceAtomicSharedPKyyE3sum has been demoted
// _ZZ12reduceSharedILj256EEvPKyyE4data has been demoted

.visible .entry _Z18reduceAtomicGlobalPKyy(
	.param .u64 .ptr .align 1 _Z18reduceAtomicGlobalPKyy_param_0,
	.param .u64 _Z18reduceAtomicGlobalPKyy_param_1
)
{
	.reg .pred 	%p<2>;
	.reg .b32 	%r<5>;
	.reg .b64 	%rd<9>;

	ld.param.u64 	%rd2, [_Z18reduceAtomicGlobalPKyy_param_0];
	ld.param.u64 	%rd3, [_Z18reduceAtomicGlobalPKyy_param_1];
	mov.u32 	%r1, %tid.x;
	mov.u32 	%r2, %ctaid.x;
	mov.u32 	%r3, %ntid.x;
	mad.lo.s32 	%r4, %r2, %r3, %r1;
	cvt.u64.u32 	%rd1, %r4;
	setp.le.u64 	%p1, %rd3, %rd1;
	@%p1 bra 	$L__BB0_2;
	cvta.to.global.u64 	%rd4, %rd2;
	shl.b64 	%rd5, %rd1, 3;
	add.s64 	%rd6, %rd4, %rd5;
	ld.global.nc.u64 	%rd7, [%rd6];
	atom.global.add.u64 	%rd8, [dResult], %rd7;
$L__BB0_2:
	ret;

}
	// .globl	_Z18reduceAtomicSharedPKyy
.visible .entry _Z18reduceAtomicSharedPKyy(
	.param .u64 .ptr .align 1 _Z18reduceAtomicSharedPKyy_param_0,
	.param .u64 _Z18reduceAtomicSharedPKyy_param_1
)
{
	.reg .pred 	%p<4>;
	.reg .b32 	%r<5>;
	.reg .b64 	%rd<12>;
	// demoted variable
	.shared .align 8 .u64 _ZZ18reduceAtomicSharedPKyyE3sum;
	ld.param.u64 	%rd2, [_Z18reduceAtomicSharedPKyy_param_0];
	ld.param.u64 	%rd3, [_Z18reduceAtomicSharedPKyy_param_1];
	mov.u32 	%r1, %tid.x;
	mov.u32 	%r2, %ctaid.x;
	mov.u32 	%r3, %ntid.x;
	mad.lo.s32 	%r4, %r2, %r3, %r1;
	cvt.u64.u32 	%rd1, %r4;
	setp.ne.s32 	%p1, %r1, 0;
	@%p1 bra 	$L__BB1_2;
	mov.b64 	%rd4, 0;
	st.shared.u64 	[_ZZ18reduceAtomicSharedPKyyE3sum], %rd4;
$L__BB1_2:
	bar.sync 	0;
	setp.le.u64 	%p2, %rd3, %rd1;
	@%p2 bra 	$L__BB1_4;
	cvta.to.global.u64 	%rd5, %rd2;
	shl.b64 	%rd6, %rd1, 3;
	add.s64 	%rd7, %rd5, %rd6;
	ld.global.nc.u64 	%rd8, [%rd7];
	atom.shared.add.u64 	%rd9, [_ZZ18reduceAtomicSharedPKyyE3sum], %rd8;
$L__BB1_4:
	setp.ne.s32 	%p3, %r1, 0;
	bar.sync 	0;
	@%p3 bra 	$L__BB1_6;
	ld.shared.u64 	%rd10, [_ZZ18reduceAtomicSharedPKyyE3sum];
	atom.global.add.u64 	%rd11, [dResult], %rd10;
$L__BB1_6:
	ret;

}
	// .globl	_Z12reduceSharedILj256EEvPKyy
.visible .entry _Z12reduceSharedILj256EEvPKyy(
	.param .u64 .ptr .align 1 _Z12reduceSharedILj256EEvPKyy_param_0,
	.param .u64 _Z12reduceSharedILj256EEvPKyy_param_1
)
{
	.reg .pred 	%p<6>;
	.reg .b32 	%r<12>;
	.reg .b64 	%rd<21>;
	// demoted variable
	.shared .align 8 .b8 _ZZ12reduceSharedILj256EEvPKyyE4data[2048];
	ld.param.u64 	%rd8, [_Z12reduceSharedILj256EEvPKyy_param_0];
	ld.param.u64 	%rd10, [_Z12reduceSharedILj256EEvPKyy_param_1];
	mov.u32 	%r1, %tid.x;
	mov.u32 	%r4, %ctaid.x;
	mov.u32 	%r2, %ntid.x;
	mad.lo.s32 	%r5, %r4, %r2, %r1;
	cvt.u64.u32 	%rd1, %r5;
	setp.le.u64 	%p1, %rd10, %rd1;
	mov.b64 	%rd19, 0;
	@%p1 bra 	$L__BB2_2;
	cvta.to.global.u64 	%rd11, %rd8;
	shl.b64 	%rd12, %rd1, 3;
	add.s64 	%rd13, %rd11, %rd12;
	ld.global.nc.u64 	%rd19, [%rd13];
$L__BB2_2:
	shl.b32 	%r6, %r1, 3;
	mov.u32 	%r7, _ZZ12reduceSharedILj256EEvPKyyE4data;
	add.s32 	%r3, %r7, %r6;
	st.shared.u64 	[%r3], %rd19;
	setp.lt.u32 	%p2, %r2, 2;
	@%p2 bra 	$L__BB2_7;
	shr.u32 	%r8, %r2, 1;
	cvt.u64.u32 	%rd20, %r8;
	cvt.u64.u32 	%rd5, %r1;
$L__BB2_4:
	bar.sync 	0;
	setp.le.u64 	%p3, %rd20, %rd5;
	@%p3 bra 	$L__BB2_6;
	cvt.u32.u64 	%r9, %rd20;
	shl.b32 	%r10, %r9, 3;
	add.s32 	%r11, %r3, %r10;
	ld.shared.u64 	%rd14, [%r11];
	ld.shared.u64 	%rd15, [%r3];
	add.s64 	%rd16, %rd15, %rd14;
	st.shared.u64 	[%r3], %rd16;
$L__BB2_6:
	shr.u64 	%rd7, %rd20, 1;
	setp.gt.u64 	%p4, %rd20, 1;
	mov.u64 	%rd20, %rd7;
	@%p4 bra 	$L__BB2_4;
$L__BB2_7:
	setp.ne.s32 	%p5, %r1, 0;
	@%p5 bra 	$L__BB2_9;
	ld.shared.u64 	%rd17, [_ZZ12reduceSharedILj256EEvPKyyE4data];
	atom.global.add.u64 	%rd18, [dResult], %rd17;
$L__BB2_9:
	ret;

}


// ===== COMPILED SASS (sm_100) =====

	.target	sm_100

	.elftype	@"ET_EXEC"


//--------------------- .note.nv.tkinfo           --------------------------
	.section	.note.nv.tkinfo,"",@"SHT_NOTE"
	.sectionflags	@"SHF_NOTE_NV_TKINFO"
	.tkinfo
        /*0018*/ 	.word	0x00000002
        /*0030*/ 	.string	""
        /*0030*/ 	.string	"ptxas"
        /*0030*/ 	.string	"Cuda compilation tools, release 13.0, V13.0.88"
        /*0030*/ 	.string	"Build cuda_13.0.r13.0/compiler.36424714_0"
        /*0030*/ 	.string	"-arch sm_100 -m 64 "



//--------------------- .note.nv.cuinfo           --------------------------
	.section	.note.nv.cuinfo,"",@"SHT_NOTE"
	.sectionflags	@"SHF_NOTE_NV_CUINFO"
        /*0018*/ 	.short	0x0002
        /*001a*/ 	.short	0x0064
        /*001c*/ 	.short	0x0082
	.zero		2


//--------------------- .nv.info                  --------------------------
	.section	.nv.info,"",@"SHT_CUDA_INFO"
	.align	4


	//----- nvinfo : EIATTR_REGCOUNT
	.align		4
        /*0000*/ 	.byte	0x04, 0x2f
        /*0002*/ 	.short	(.L_2 - .L_1)
	.align		4
.L_1:
        /*0004*/ 	.word	index@(_Z18reduceAtomicGlobalPKyy)
        /*0008*/ 	.word	0x00000008


	//----- nvinfo : EIATTR_FRAME_SIZE
	.align		4
.L_2:
        /*000c*/ 	.byte	0x04, 0x11
        /*000e*/ 	.short	(.L_4 - .L_3)
	.align		4
.L_3:
        /*0010*/ 	.word	index@(_Z18reduceAtomicGlobalPKyy)
        /*0014*/ 	.word	0x00000000


	//----- nvinfo : EIATTR_REGCOUNT
	.align		4
.L_4:
        /*0018*/ 	.byte	0x04, 0x2f
        /*001a*/ 	.short	(.L_6 - .L_5)
	.align		4
.L_5:
        /*001c*/ 	.word	index@(_Z18reduceAtomicSharedPKyy)
        /*0020*/ 	.word	0x0000000c


	//----- nvinfo : EIATTR_FRAME_SIZE
	.align		4
.L_6:
        /*0024*/ 	.byte	0x04, 0x11
        /*0026*/ 	.short	(.L_8 - .L_7)
	.align		4
.L_7:
        /*0028*/ 	.word	index@(_Z18reduceAtomicSharedPKyy)
        /*002c*/ 	.word	0x00000000


	//----- nvinfo : EIATTR_REGCOUNT
	.align		4
.L_8:
        /*0030*/ 	.byte	0x04, 0x2f
        /*0032*/ 	.short	(.L_10 - .L_9)
	.align		4
.L_9:
        /*0034*/ 	.word	index@(_Z12reduceSharedILj256EEvPKyy)
        /*0038*/ 	.word	0x0000000c


	//----- nvinfo : EIATTR_FRAME_SIZE
	.align		4
.L_10:
        /*003c*/ 	.byte	0x04, 0x11
        /*003e*/ 	.short	(.L_12 - .L_11)
	.align		4
.L_11:
        /*0040*/ 	.word	index@(_Z12reduceSharedILj256EEvPKyy)
        /*0044*/ 	.word	0x00000000


	//----- nvinfo : EIATTR_MIN_STACK_SIZE
	.align		4
.L_12:
        /*0048*/ 	.byte	0x04, 0x12
        /*004a*/ 	.short	(.L_14 - .L_13)
	.align		4
.L_13:
        /*004c*/ 	.word	index@(_Z12reduceSharedILj256EEvPKyy)
        /*0050*/ 	.word	0x00000000


	//----- nvinfo : EIATTR_MIN_STACK_SIZE
	.align		4
.L_14:
        /*0054*/ 	.byte	0x04, 0x12
        /*0056*/ 	.short	(.L_16 - .L_15)
	.align		4
.L_15:
        /*0058*/ 	.word	index@(_Z18reduceAtomicSharedPKyy)
        /*005c*/ 	.word	0x00000000


	//----- nvinfo : EIATTR_MIN_STACK_SIZE
	.align		4
.L_16:
        /*0060*/ 	.byte	0x04, 0x12
        /*0062*/ 	.short	(.L_18 - .L_17)
	.align		4
.L_17:
        /*0064*/ 	.word	index@(_Z18reduceAtomicGlobalPKyy)
        /*0068*/ 	.word	0x00000000
.L_18:


//--------------------- .nv.compat                --------------------------
	.section	.nv.compat,"",@"SHT_CUDA_COMPAT_INFO"
	.align	4
        /*0000*/ 	.byte	0x02, 0x09, 0x00, 0x00, 0x02, 0x02, 0x01, 0x00, 0x02, 0x05, 0x05, 0x00, 0x03, 0x07, 0x01, 0x01
        /*0010*/ 	.byte	0x02, 0x03, 0x00, 0x00, 0x02, 0x06, 0x01, 0x00, 0x04, 0x0b, 0x08, 0x00, 0x09, 0x00, 0x00, 0x00
        /*0020*/ 	.byte	0x00, 0x00, 0x00, 0x00


//--------------------- .nv.info._Z12reduceSharedILj256EEvPKyy --------------------------
	.section	.nv.info._Z12reduceSharedILj256EEvPKyy,"",@"SHT_CUDA_INFO"
	.sectionflags	@""
	.align	4


	//----- nvinfo : EIATTR_CUDA_API_VERSION
	.align		4
        /*0000*/ 	.byte	0x04, 0x37
        /*0002*/ 	.short	(.L_20 - .L_19)
.L_19:
        /*0004*/ 	.word	0x00000082


	//----- nvinfo : EIATTR_KPARAM_INFO
	.align		4
.L_20:
        /*0008*/ 	.byte	0x04, 0x17
        /*000a*/ 	.short	(.L_22 - .L_21)
.L_21:
        /*000c*/ 	.word	0x00000000
        /*0010*/ 	.short	0x0001
        /*0012*/ 	.short	0x0008
        /*0014*/ 	.byte	0x00, 0xf0, 0x21, 0x00


	//----- nvinfo : EIATTR_KPARAM_INFO
	.align		4
.L_22:
        /*0018*/ 	.byte	0x04, 0x17
        /*001a*/ 	.short	(.L_24 - .L_23)
.L_23:
        /*001c*/ 	.word	0x00000000
        /*0020*/ 	.short	0x0000
        /*0022*/ 	.short	0x0000
        /*0024*/ 	.byte	0x00, 0xf5, 0x21, 0x00


	//----- nvinfo : EIATTR_SPARSE_MMA_MASK
	.align		4
.L_24:
        /*0028*/ 	.byte	0x03, 0x50
        /*002a*/ 	.short	0x0000


	//----- nvinfo : EIATTR_MAXREG_COUNT
	.align		4
        /*002c*/ 	.byte	0x03, 0x1b
        /*002e*/ 	.short	0x00ff


	//----- nvinfo : EIATTR_NUM_BARRIERS
	.align		4
        /*0030*/ 	.byte	0x02, 0x4c
        /*0032*/ 	.byte	0x01
	.zero		1


	//----- nvinfo : EIATTR_MERCURY_ISA_VERSION
	.align		4
        /*0034*/ 	.byte	0x03, 0x5f
        /*0036*/ 	.short	0x0101


	//----- nvinfo : EIATTR_VRC_CTA_INIT_COUNT
	.align		4
        /*0038*/ 	.byte	0x02, 0x4a
	.zero		1
	.zero		1


	//----- nvinfo : EIATTR_EXIT_INSTR_OFFSETS
	.align		4
        /*003c*/ 	.byte	0x04, 0x1c
        /*003e*/ 	.short	(.L_26 - .L_25)


	//   ....[0]....
.L_25:
        /*0040*/ 	.word	0x00000280


	//   ....[1]....
        /*0044*/ 	.word	0x000002f0


	//----- nvinfo : EIATTR_CBANK_PARAM_SIZE
	.align		4
.L_26:
        /*0048*/ 	.byte	0x03, 0x19
        /*004a*/ 	.short	0x0010


	//----- nvinfo : EIATTR_PARAM_CBANK
	.align		4
        /*004c*/ 	.byte	0x04, 0x0a
        /*004e*/ 	.short	(.L_28 - .L_27)
	.align		4
.L_27:
        /*0050*/ 	.word	index@(.nv.constant0._Z12reduceSharedILj256EEvPKyy)
        /*0054*/ 	.short	0x0380
        /*0056*/ 	.short	0x0010


	//----- nvinfo : EIATTR_SW_WAR
	.align		4
.L_28:
        /*0058*/ 	.byte	0x04, 0x36
        /*005a*/ 	.short	(.L_30 - .L_29)
.L_29:
        /*005c*/ 	.word	0x00000008
.L_30:


//--------------------- .nv.info._Z18reduceAtomicSharedPKyy --------------------------
	.section	.nv.info._Z18reduceAtomicSharedPKyy,"",@"SHT_CUDA_INFO"
	.sectionflags	@""
	.align	4


	//----- nvinfo : EIATTR_CUDA_API_VERSION
	.align		4
        /*0000*/ 	.byte	0x04, 0x37
        /*0002*/ 	.short	(.L_32 - .L_31)
.L_31:
        /*0004*/ 	.word	0x00000082


	//----- nvinfo : EIATTR_KPARAM_INFO
	.align		4
.L_32:
        /*0008*/ 	.byte	0x04, 0x17
        /*000a*/ 	.short	(.L_34 - .L_33)
.L_33:
        /*000c*/ 	.word	0x00000000
        /*0010*/ 	.short	0x0001
        /*0012*/ 	.short	0x0008
        /*0014*/ 	.byte	0x00, 0xf0, 0x21, 0x00


	//----- nvinfo : EIATTR_KPARAM_INFO
	.align		4
.L_34:
        /*0018*/ 	.byte	0x04, 0x17
        /*001a*/ 	.short	(.L_36 - .L_35)
.L_35:
        /*001c*/ 	.word	0x00000000
        /*0020*/ 	.short	0x0000
        /*0022*/ 	.short	0x0000
        /*0024*/ 	.byte	0x00, 0xf5, 0x21, 0x00


	//----- nvinfo : EIATTR_SPARSE_MMA_MASK
	.align		4
.L_36:
        /*0028*/ 	.byte	0x03, 0x50
        /*002a*/ 	.short	0x0000


	//----- nvinfo : EIATTR_MAXREG_COUNT
	.align		4
        /*002c*/ 	.byte	0x03, 0x1b
        /*002e*/ 	.short	0x00ff


	//----- nvinfo : EIATTR_NUM_BARRIERS
	.align		4
        /*0030*/ 	.byte	0x02, 0x4c
        /*0032*/ 	.byte	0x01
	.zero		1


	//----- nvinfo : EIATTR_MERCURY_ISA_VERSION
	.align		4
        /*0034*/ 	.byte	0x03, 0x5f
        /*0036*/ 	.short	0x0101


	//----- nvinfo : EIATTR_VRC_CTA_INIT_COUNT
	.align		4
        /*0038*/ 	.byte	0x02, 0x4a
	.zero		1
	.zero		1


	//----- nvinfo : EIATTR_EXIT_INSTR_OFFSETS
	.align		4
        /*003c*/ 	.byte	0x04, 0x1c
        /*003e*/ 	.short	(.L_38 - .L_37)


	//   ....[0]....
.L_37:
        /*0040*/ 	.word	0x000001f0


	//   ....[1]....
        /*0044*/ 	.word	0x00000260


	//----- nvinfo : EIATTR_CRS_STACK_SIZE
	.align		4
.L_38:
        /*0048*/ 	.byte	0x04, 0x1e
        /*004a*/ 	.short	(.L_40 - .L_39)
.L_39:
        /*004c*/ 	.word	0x00000000


	//----- nvinfo : EIATTR_CBANK_PARAM_SIZE
	.align		4
.L_40:
        /*0050*/ 	.byte	0x03, 0x19
        /*0052*/ 	.short	0x0010


	//----- nvinfo : EIATTR_PARAM_CBANK
	.align		4
        /*0054*/ 	.byte	0x04, 0x0a
        /*0056*/ 	.short	(.L_42 - .L_41)
	.align		4
.L_41:
        /*0058*/ 	.word	index@(.nv.constant0._Z18reduceAtomicSharedPKyy)
        /*005c*/ 	.short	0x0380
        /*005e*/ 	.short	0x0010


	//----- nvinfo : EIATTR_SW_WAR
	.align		4
.L_42:
        /*0060*/ 	.byte	0x04, 0x36
        /*0062*/ 	.short	(.L_44 - .L_43)
.L_43:
        /*0064*/ 	.word	0x00000008
.L_44:


//--------------------- .nv.info._Z18reduceAtomicGlobalPKyy --------------------------
	.section	.nv.info._Z18reduceAtomicGlobalPKyy,"",@"SHT_CUDA_INFO"
	.sectionflags	@""
	.align	4


	//----- nvinfo : EIATTR_CUDA_API_VERSION
	.align		4
        /*0000*/ 	.byte	0x04, 0x37
        /*0002*/ 	.short	(.L_46 - .L_45)
.L_45:
        /*0004*/ 	.word	0x00000082


	//----- nvinfo : EIATTR_KPARAM_INFO
	.align		4
.L_46:
        /*0008*/ 	.byte	0x04, 0x17
        /*000a*/ 	.short	(.L_48 - .L_47)
.L_47:
        /*000c*/ 	.word	0x00000000
        /*0010*/ 	.short	0x0001
        /*0012*/ 	.short	0x0008
        /*0014*/ 	.byte	0x00, 0xf0, 0x21, 0x00


	//----- nvinfo : EIATTR_KPARAM_INFO
	.align		4
.L_48:
        /*0018*/ 	.byte	0x04, 0x17
        /*001a*/ 	.short	(.L_50 - .L_49)
.L_49:
        /*001c*/ 	.word	0x00000000
        /*0020*/ 	.short	0x0000
        /*0022*/ 	.short	0x0000
        /*0024*/ 	.byte	0x00, 0xf5, 0x21, 0x00


	//----- nvinfo : EIATTR_SPARSE_MMA_MASK
	.align		4
.L_50:
        /*0028*/ 	.byte	0x03, 0x50
        /*002a*/ 	.short	0x0000


	//----- nvinfo : EIATTR_MAXREG_COUNT
	.align		4
        /*002c*/ 	.byte	0x03, 0x1b
        /*002e*/ 	.short	0x00ff


	//----- nvinfo : EIATTR_MERCURY_ISA_VERSION
	.align		4
        /*0030*/ 	.byte	0x03, 0x5f
        /*0032*/ 	.short	0x0101


	//----- nvinfo : EIATTR_VRC_CTA_INIT_COUNT
	.align		4
        /*0034*/ 	.byte	0x02, 0x4a
	.zero		1
	.zero		1


	//----- nvinfo : EIATTR_EXIT_INSTR_OFFSETS
	.align		4
        /*0038*/ 	.byte	0x04, 0x1c
        /*003a*/ 	.short	(.L_52 - .L_51)


	//   ....[0]....
.L_51:
        /*003c*/ 	.word	0x00000080


	//   ....[1]....
        /*0040*/ 	.word	0x00000100


	//----- nvinfo : EIATTR_CBANK_PARAM_SIZE
	.align		4
.L_52:
        /*0044*/ 	.byte	0x03, 0x19
        /*0046*/ 	.short	0x0010


	//----- nvinfo : EIATTR_PARAM_CBANK
	.align		4
        /*0048*/ 	.byte	0x04, 0x0a
        /*004a*/ 	.short	(.L_54 - .L_53)
	.align		4
.L_53:
        /*004c*/ 	.word	index@(.nv.constant0._Z18reduceAtomicGlobalPKyy)
        /*0050*/ 	.short	0x0380
        /*0052*/ 	.short	0x0010


	//----- nvinfo : EIATTR_SW_WAR
	.align		4
.L_54:
        /*0054*/ 	.byte	0x04, 0x36
        /*0056*/ 	.short	(.L_56 - .L_55)
.L_55:
        /*0058*/ 	.word	0x00000008
.L_56:


//--------------------- .nv.callgraph             --------------------------
	.section	.nv.callgraph,"",@"SHT_CUDA_CALLGRAPH"
	.align	4
	.sectionentsize	8
	.align		4
        /*0000*/ 	.word	0x00000000
	.align		4
        /*0004*/ 	.word	0xffffffff
	.align		4
        /*0008*/ 	.word	0x00000000
	.align		4
        /*000c*/ 	.word	0xfffffffe
	.align		4
        /*0010*/ 	.word	0x00000000
	.align		4
        /*0014*/ 	.word	0xfffffffd
	.align		4
        /*0018*/ 	.word	0x00000000
	.align		4
        /*001c*/ 	.word	0xfffffffc


//--------------------- .nv.constant4             --------------------------
	.section	.nv.constant4,"a",@progbits
	.align	8
	.align		8
.nv.constant4:
        /*0000*/ 	.dword	dResult


//--------------------- .text._Z12reduceSharedILj256EEvPKyy --------------------------
	.section	.text._Z12reduceSharedILj256EEvPKyy,"ax",@progbits
	.align	128
        .global         _Z12reduceSharedILj256EEvPKyy
        .type           _Z12reduceSharedILj256EEvPKyy,@function
        .size           _Z12reduceSharedILj256EEvPKyy,(.L_x_8 - _Z12reduceSharedILj256EEvPKyy)
        .other          _Z12reduceSharedILj256EEvPKyy,@"STO_CUDA_ENTRY STV_DEFAULT"
_Z12reduceSharedILj256EEvPKyy:
.text._Z12reduceSharedILj256EEvPKyy:
[----:B------:R-:W-:Y:S01]  /*0000*/  LDC R1, c[0x0][0x37c] ;  /* 0x0000df00ff017b82 */ /* 0x000fe20000000800 */
[----:B------:R-:W0:Y:S07]  /*0010*/  S2R R6, SR_TID.X ;  /* 0x0000000000067919 */ /* 0x000e2e0000002100 */
[----:B------:R-:W0:Y:S01]  /*0020*/  S2UR UR4, SR_CTAID.X ;  /* 0x00000000000479c3 */ /* 0x000e220000002500 */
[----:B------:R-:W1:Y:S01]  /*0030*/  LDCU.64 UR6, c[0x0][0x388] ;  /* 0x00007100ff0677ac */ /* 0x000e620008000a00 */
[----:B------:R-:W-:-:S06]  /*0040*/  CS2R R2, SRZ ;  /* 0x0000000000027805 */ /* 0x000fcc000001ff00 */
[----:B------:R-:W0:Y:S02]  /*0050*/  LDC R9, c[0x0][0x360] ;  /* 0x0000d800ff097b82 */ /* 0x000e240000000800 */
[----:B0-----:R-:W-:-:S05]  /*0060*/  IMAD R0, R9, UR4, R6 ;  /* 0x0000000409007c24 */ /* 0x001fca000f8e0206 */
[----:B-1----:R-:W-:-:S04]  /*0070*/  ISETP.GE.U32.AND P0, PT, R0, UR6, PT ;  /* 0x0000000600007c0c */ /* 0x002fc8000bf06070 */
[----:B------:R-:W-:Y:S01]  /*0080*/  ISETP.GE.U32.AND.EX P0, PT, RZ, UR7, PT, P0 ;  /* 0x00000007ff007c0c */ /* 0x000fe2000bf06100 */
[----:B------:R-:W0:-:S12]  /*0090*/  LDCU.64 UR6, c[0x0][0x358] ;  /* 0x00006b00ff0677ac */ /* 0x000e180008000a00 */
[----:B------:R-:W1:Y:S02]  /*00a0*/  @!P0 LDC.64 R4, c[0x0][0x380] ;  /* 0x0000e000ff048b82 */ /* 0x000e640000000a00 */
[----:B-1----:R-:W-:-:S04]  /*00b0*/  @!P0 LEA R4, P1, R0, R4, 0x3 ;  /* 0x0000000400048211 */ /* 0x002fc800078218ff */
[----:B------:R-:W-:-:S05]  /*00c0*/  @!P0 LEA.HI.X R5, R0, R5, RZ, 0x3, P1 ;  /* 0x0000000500058211 */ /* 0x000fca00008f1cff */
[----:B0-----:R-:W2:Y:S01]  /*00d0*/  @!P0 LDG.E.64.CONSTANT R2, desc[UR6][R4.64] ;  /* 0x0000000604028981 */ /* 0x001ea2000c1e9b00 */
[----:B------:R-:W0:Y:S01]  /*00e0*/  S2UR UR5, SR_CgaCtaId ;  /* 0x00000000000579c3 */ /* 0x000e220000008800 */
[----:B------:R-:W-:Y:S01]  /*00f0*/  UMOV UR4, 0x400 ;  /* 0x0000040000047882 */ /* 0x000fe20000000000 */
[----:B------:R-:W-:Y:S02]  /*0100*/  ISETP.GE.U32.AND P0, PT, R9, 0x2, PT ;  /* 0x000000020900780c */ /* 0x000fe40003f06070 */
[----:B------:R-:W-:Y:S01]  /*0110*/  ISETP.NE.AND P1, PT, R6, RZ, PT ;  /* 0x000000ff0600720c */ /* 0x000fe20003f25270 */
[----:B0-----:R-:W-:-:S06]  /*0120*/  ULEA UR4, UR5, UR4, 0x18 ;  /* 0x0000000405047291 */ /* 0x001fcc000f8ec0ff */
[----:B------:R-:W-:-:S05]  /*0130*/  LEA R7, R6, UR4, 0x3 ;  /* 0x0000000406077c11 */ /* 0x000fca000f8e18ff */
[----:B--2---:R0:W-:Y:S01]  /*0140*/  STS.64 [R7], R2 ;  /* 0x0000000207007388 */ /* 0x0041e20000000a00 */
[----:B------:R-:W-:Y:S05]  /*0150*/  @!P0 BRA `(.L_x_0) ;  /* 0x0000000000488947 */ /* 0x000fea0003800000 */
[----:B------:R-:W-:Y:S01]  /*0160*/  SHF.R.U32.HI R9, RZ, 0x1, R9 ;  /* 0x00000001ff097819 */ /* 0x000fe20000011609 */
[----:B------:R-:W-:-:S07]  /*0170*/  IMAD.MOV.U32 R8, RZ, RZ, RZ ;  /* 0x000000ffff087224 */ /* 0x000fce00078e00ff */
.L_x_1:
[----:B------:R-:W-:Y:S01]  /*0180*/  BAR.SYNC.DEFER_BLOCKING 0x0 ;  /* 0x0000000000007b1d */ /* 0x000fe20000010000 */
[----:B------:R-:W-:-:S04]  /*0190*/  ISETP.GT.U32.AND P0, PT, R9, R6, PT ;  /* 0x000000060900720c */ /* 0x000fc80003f04070 */
[----:B------:R-:W-:-:S13]  /*01a0*/  ISETP.GT.U32.AND.EX P0, PT, R8, RZ, PT, P0 ;  /* 0x000000ff0800720c */ /* 0x000fda0003f04100 */
[C---:B------:R-:W-:Y:S01]  /*01b0*/  @P0 IMAD R0, R9.reuse, 0x8, R7 ;  /* 0x0000000809000824 */ /* 0x040fe200078e0207 */
[----:B------:R-:W-:Y:S04]  /*01c0*/  @P0 LDS.64 R4, [R7] ;  /* 0x0000000007040984 */ /* 0x000fe80000000a00 */
[----:B0-----:R-:W0:Y:S02]  /*01d0*/  @P0 LDS.64 R2, [R0] ;  /* 0x0000000000020984 */ /* 0x001e240000000a00 */
[----:B0-----:R-:W-:Y:S02]  /*01e0*/  @P0 IADD3 R2, P2, PT, R2, R4, RZ ;  /* 0x0000000402020210 */ /* 0x001fe40007f5e0ff */
[----:B------:R-:W-:-:S03]  /*01f0*/  SHF.R.U64 R4, R9, 0x1, R8 ;  /* 0x0000000109047819 */ /* 0x000fc60000001208 */
[----:B------:R-:W-:Y:S01]  /*0200*/  @P0 IMAD.X R3, R3, 0x1, R5, P2 ;  /* 0x0000000103030824 */ /* 0x000fe200010e0605 */
[----:B------:R-:W-:-:S04]  /*0210*/  SHF.R.U32.HI R5, RZ, 0x1, R8 ;  /* 0x00000001ff057819 */ /* 0x000fc80000011608 */
[----:B------:R1:W-:Y:S01]  /*0220*/  @P0 STS.64 [R7], R2 ;  /* 0x0000000207000388 */ /* 0x0003e20000000a00 */
[----:B------:R-:W-:Y:S01]  /*0230*/  ISETP.GT.U32.AND P0, PT, R9, 0x1, PT ;  /* 0x000000010900780c */ /* 0x000fe20003f04070 */
[----:B------:R-:W-:-:S03]  /*0240*/  IMAD.MOV.U32 R9, RZ, RZ, R4 ;  /* 0x000000ffff097224 */ /* 0x000fc600078e0004 */
[----:B------:R-:W-:Y:S01]  /*0250*/  ISETP.GT.U32.AND.EX P0, PT, R8, RZ, PT, P0 ;  /* 0x000000ff0800720c */ /* 0x000fe20003f04100 */
[----:B------:R-:W-:-:S12]  /*0260*/  IMAD.MOV.U32 R8, RZ, RZ, R5 ;  /* 0x000000ffff087224 */ /* 0x000fd800078e0005 */
[----:B-1----:R-:W-:Y:S05]  /*0270*/  @P0 BRA `(.L_x_1) ;  /* 0xfffffffc00c00947 */ /* 0x002fea000383ffff */
.L_x_0:
[----:B------:R-:W-:Y:S05]  /*0280*/  @P1 EXIT ;  /* 0x000000000000194d */ /* 0x000fea0003800000 */
[----:B------:R-:W1:Y:S01]  /*0290*/  S2UR UR5, SR_CgaCtaId ;  /* 0x00000000000579c3 */ /* 0x000e620000008800 */
[----:B------:R-:W-:-:S07]  /*02a0*/  UMOV UR4, 0x400 ;  /* 0x0000040000047882 */ /* 0x000fce0000000000 */
[----:B------:R-:W2:Y:S01]  /*02b0*/  LDC.64 R4, c[0x4][RZ] ;  /* 0x01000000ff047b82 */ /* 0x000ea20000000a00 */
[----:B-1----:R-:W-:-:S09]  /*02c0*/  ULEA UR4, UR5, UR4, 0x18 ;  /* 0x0000000405047291 */ /* 0x002fd2000f8ec0ff */
[----:B0-----:R-:W2:Y:S04]  /*02d0*/  LDS.64 R2, [UR4] ;  /* 0x00000004ff027984 */ /* 0x001ea80008000a00 */
[----:B--2---:R-:W-:Y:S01]  /*02e0*/  REDG.E.ADD.64.STRONG.GPU desc[UR6][R4.64], R2 ;  /* 0x000000020400798e */ /* 0x004fe2000c12e506 */
[----:B------:R-:W-:Y:S05]  /*02f0*/  EXIT ;  /* 0x000000000000794d */ /* 0x000fea0003800000 */
.L_x_2:
[----:B------:R-:W-:-:S00]  /*0300*/  BRA `(.L_x_2) ;  /* 0xfffffffc00fc7947 */ /* 0x000fc0000383ffff */
[----:B------:R-:W-:-:S00]  /*0310*/  NOP ;  /* 0x0000000000007918 */ /* 0x000fc00000000000 */
        /* <DEDUP_REMOVED lines=14> */
.L_x_8:


//--------------------- .text._Z18reduceAtomicSharedPKyy --------------------------
	.section	.text._Z18reduceAtomicSharedPKyy,"ax",@progbits
	.align	128
        .global         _Z18reduceAtomicSharedPKyy
        .type           _Z18reduceAtomicSharedPKyy,@function
        .size           _Z18reduceAtomicSharedPKyy,(.L_x_9 - _Z18reduceAtomicSharedPKyy)
        .other          _Z18reduceAtomicSharedPKyy,@"STO_CUDA_ENTRY STV_DEFAULT"
_Z18reduceAtomicSharedPKyy:
.text._Z18reduceAtomicSharedPKyy:
[----:B------:R-:W-:Y:S01]  /*0000*/  LDC R1, c[0x0][0x37c] ;  /* 0x0000df00ff017b82 */ /* 0x000fe20000000800 */
[----:B------:R-:W0:Y:S07]  /*0010*/  S2R R0, SR_TID.X ;  /* 0x0000000000007919 */ /* 0x000e2e0000002100 */
[----:B------:R-:W1:Y:S01]  /*0020*/  S2UR UR4, SR_CTAID.X ;  /* 0x00000000000479c3 */ /* 0x000e620000002500 */
[----:B------:R-:W2:Y:S01]  /*0030*/  LDCU.64 UR6, c[0x0][0x388] ;  /* 0x00007100ff0677ac */ /* 0x000ea20008000a00 */
[----:B------:R-:W-:Y:S06]  /*0040*/  BSSY.RECONVERGENT B0, `(.L_x_3) ;  /* 0x0000019000007945 */ /* 0x000fec0003800200 */
[----:B------:R-:W1:Y:S01]  /*0050*/  LDC R5, c[0x0][0x360] ;  /* 0x0000d800ff057b82 */ /* 0x000e620000000800 */
[----:B0-----:R-:W-:Y:S01]  /*0060*/  ISETP.NE.AND P1, PT, R0, RZ, PT ;  /* 0x000000ff0000720c */ /* 0x001fe20003f25270 */
[----:B-1----:R-:W-:-:S05]  /*0070*/  IMAD R0, R5, UR4, R0 ;  /* 0x0000000405007c24 */ /* 0x002fca000f8e0200 */
[----:B--2---:R-:W-:-:S04]  /*0080*/  ISETP.GE.U32.AND P0, PT, R0, UR6, PT ;  /* 0x0000000600007c0c */ /* 0x004fc8000bf06070 */
[----:B------:R-:W-:Y:S01]  /*0090*/  ISETP.GE.U32.AND.EX P0, PT, RZ, UR7, PT, P0 ;  /* 0x00000007ff007c0c */ /* 0x000fe2000bf06100 */
[----:B------:R-:W0:Y:S02]  /*00a0*/  LDCU.64 UR6, c[0x0][0x358] ;  /* 0x00006b00ff0677ac */ /* 0x000e240008000a00 */
[----:B------:R-:W1:Y:S01]  /*00b0*/  @!P1 S2R R3, SR_CgaCtaId ;  /* 0x0000000000039919 */ /* 0x000e620000008800 */
[----:B------:R-:W-:-:S04]  /*00c0*/  @!P1 MOV R2, 0x400 ;  /* 0x0000040000029802 */ /* 0x000fc80000000f00 */
[----:B-1----:R-:W-:-:S05]  /*00d0*/  @!P1 LEA R2, R3, R2, 0x18 ;  /* 0x0000000203029211 */ /* 0x002fca00078ec0ff */
[----:B------:R1:W-:Y:S01]  /*00e0*/  @!P1 STS.64 [R2], RZ ;  /* 0x000000ff02009388 */ /* 0x0003e20000000a00 */
[----:B------:R-:W-:Y:S06]  /*00f0*/  BAR.SYNC.DEFER_BLOCKING 0x0 ;  /* 0x0000000000007b1d */ /* 0x000fec0000010000 */
[----:B0-----:R-:W-:Y:S05]  /*0100*/  @P0 BRA `(.L_x_4) ;  /* 0x0000000000300947 */ /* 0x001fea0003800000 */
[----:B------:R-:W1:Y:S02]  /*0110*/  LDCU.64 UR4, c[0x0][0x380] ;  /* 0x00007000ff0477ac */ /* 0x000e640008000a00 */
[----:B-1----:R-:W-:-:S04]  /*0120*/  LEA R2, P0, R0, UR4, 0x3 ;  /* 0x0000000400027c11 */ /* 0x002fc8000f8018ff */
[----:B------:R-:W-:-:S06]  /*0130*/  LEA.HI.X R3, R0, UR5, RZ, 0x3, P0 ;  /* 0x0000000500037c11 */ /* 0x000fcc00080f1cff */
[----:B------:R-:W5:Y:S01]  /*0140*/  LDG.E.64.CONSTANT R2, desc[UR6][R2.64] ;  /* 0x0000000602027981 */ /* 0x000f62000c1e9b00 */
[----:B------:R-:W-:Y:S01]  /*0150*/  MOV R0, 0x400 ;  /* 0x0000040000007802 */ /* 0x000fe20000000f00 */
[----:B------:R-:W0:Y:S03]  /*0160*/  S2R R5, SR_CgaCtaId ;  /* 0x0000000000057919 */ /* 0x000e260000008800 */
[----:B0-----:R-:W-:-:S07]  /*0170*/  LEA R9, R5, R0, 0x18 ;  /* 0x0000000005097211 */ /* 0x001fce00078ec0ff */
.L_x_5:
[----:B------:R-:W0:Y:S02]  /*0180*/  LDS.64 R4, [R9] ;  /* 0x0000000009047984 */ /* 0x000e240000000a00 */
[----:B0----5:R-:W-:-:S05]  /*0190*/  IADD3 R6, P0, PT, R2, R4, RZ ;  /* 0x0000000402067210 */ /* 0x021fca0007f1e0ff */
[----:B------:R-:W-:-:S07]  /*01a0*/  IMAD.X R7, R3, 0x1, R5, P0 ;  /* 0x0000000103077824 */ /* 0x000fce00000e0605 */
[----:B------:R-:W0:Y:S02]  /*01b0*/  ATOMS.CAST.SPIN.64 P0, [R9], R4, R6 ;  /* 0x000000040900758d */ /* 0x000e240001800406 */
[----:B0-----:R-:W-:Y:S05]  /*01c0*/  @!P0 BRA `(.L_x_5) ;  /* 0xfffffffc00ec8947 */ /* 0x001fea000383ffff */
.L_x_4:
[----:B------:R-:W-:Y:S05]  /*01d0*/  BSYNC.RECONVERGENT B0 ;  /* 0x0000000000007941 */ /* 0x000fea0003800200 */
.L_x_3:
[----:B------:R-:W-:Y:S06]  /*01e0*/  BAR.SYNC.DEFER_BLOCKING 0x0 ;  /* 0x0000000000007b1d */ /* 0x000fec0000010000 */
[----:B------:R-:W-:Y:S05]  /*01f0*/  @P1 EXIT ;  /* 0x000000000000194d */ /* 0x000fea0003800000 */
[----:B------:R-:W0:Y:S01]  /*0200*/  S2UR UR5, SR_CgaCtaId ;  /* 0x00000000000579c3 */ /* 0x000e220000008800 */
[----:B------:R-:W-:-:S07]  /*0210*/  UMOV UR4, 0x400 ;  /* 0x0000040000047882 */ /* 0x000fce0000000000 */
[----:B------:R-:W2:Y:S01]  /*0220*/  LDC.64 R4, c[0x4][RZ] ;  /* 0x01000000ff047b82 */ /* 0x000ea20000000a00 */
[----:B0-----:R-:W-:-:S09]  /*0230*/  ULEA UR4, UR5, UR4, 0x18 ;  /* 0x0000000405047291 */ /* 0x001fd2000f8ec0ff */
[----:B-1----:R-:W2:Y:S04]  /*0240*/  LDS.64 R2, [UR4] ;  /* 0x00000004ff027984 */ /* 0x002ea80008000a00 */
[----:B--2---:R-:W-:Y:S01]  /*0250*/  REDG.E.ADD.64.STRONG.GPU desc[UR6][R4.64], R2 ;  /* 0x000000020400798e */ /* 0x004fe2000c12e506 */
[----:B------:R-:W-:Y:S05]  /*0260*/  EXIT ;  /* 0x000000000000794d */ /* 0x000fea0003800000 */
.L_x_6:
        /* <DEDUP_REMOVED lines=9> */
.L_x_9:


//--------------------- .text._Z18reduceAtomicGlobalPKyy --------------------------
	.section	.text._Z18reduceAtomicGlobalPKyy,"ax",@progbits
	.align	128
        .global         _Z18reduceAtomicGlobalPKyy
        .type           _Z18reduceAtomicGlobalPKyy,@function
        .size           _Z18reduceAtomicGlobalPKyy,(.L_x_10 - _Z18reduceAtomicGlobalPKyy)
        .other          _Z18reduceAtomicGlobalPKyy,@"STO_CUDA_ENTRY STV_DEFAULT"
_Z18reduceAtomicGlobalPKyy:
.text._Z18reduceAtomicGlobalPKyy:
[----:B------:R-:W-:Y:S01]  /*0000*/  LDC R1, c[0x0][0x37c] ;  /* 0x0000df00ff017b82 */ /* 0x000fe20000000800 */
[----:B------:R-:W0:Y:S07]  /*0010*/  S2R R0, SR_TID.X ;  /* 0x0000000000007919 */ /* 0x000e2e0000002100 */
[----:B------:R-:W0:Y:S01]  /*0020*/  S2UR UR4, SR_CTAID.X ;  /* 0x00000000000479c3 */ /* 0x000e220000002500 */
[----:B------:R-:W1:Y:S07]  /*0030*/  LDCU.64 UR6, c[0x0][0x388] ;  /* 0x00007100ff0677ac */ /* 0x000e6e0008000a00 */
[----:B------:R-:W0:Y:S02]  /*0040*/  LDC R3, c[0x0][0x360] ;  /* 0x0000d800ff037b82 */ /* 0x000e240000000800 */
[----:B0-----:R-:W-:-:S05]  /*0050*/  IMAD R0, R3, UR4, R0 ;  /* 0x0000000403007c24 */ /* 0x001fca000f8e0200 */
[----:B-1----:R-:W-:-:S04]  /*0060*/  ISETP.GE.U32.AND P0, PT, R0, UR6, PT ;  /* 0x0000000600007c0c */ /* 0x002fc8000bf06070 */
[----:B------:R-:W-:-:S13]  /*0070*/  ISETP.GE.U32.AND.EX P0, PT, RZ, UR7, PT, P0 ;  /* 0x00000007ff007c0c */ /* 0x000fda000bf06100 */
[----:B------:R-:W-:Y:S05]  /*0080*/  @P0 EXIT ;  /* 0x000000000000094d */ /* 0x000fea0003800000 */
[----:B------:R-:W0:Y:S01]  /*0090*/  LDCU.64 UR6, c[0x0][0x380] ;  /* 0x00007000ff0677ac */ /* 0x000e220008000a00 */
[----:B------:R-:W1:Y:S01]  /*00a0*/  LDCU.64 UR4, c[0x0][0x358] ;  /* 0x00006b00ff0477ac */ /* 0x000e620008000a00 */
[----:B0-----:R-:W-:-:S04]  /*00b0*/  LEA R2, P0, R0, UR6, 0x3 ;  /* 0x0000000600027c11 */ /* 0x001fc8000f8018ff */
[----:B------:R-:W-:-:S06]  /*00c0*/  LEA.HI.X R3, R0, UR7, RZ, 0x3, P0 ;  /* 0x0000000700037c11 */ /* 0x000fcc00080f1cff */
[----:B-1----:R-:W2:Y:S01]  /*00d0*/  LDG.E.64.CONSTANT R2, desc[UR4][R2.64] ;  /* 0x0000000402027981 */ /* 0x002ea2000c1e9b00 */
[----:B------:R-:W2:Y:S03]  /*00e0*/  LDC.64 R4, c[0x4][RZ] ;  /* 0x01000000ff047b82 */ /* 0x000ea60000000a00 */
[----:B--2---:R-:W-:Y:S01]  /*00f0*/  REDG.E.ADD.64.STRONG.GPU desc[UR4][R4.64], R2 ;  /* 0x000000020400798e */ /* 0x004fe2000c12e504 */
[----:B------:R-:W-:Y:S05]  /*0100*/  EXIT ;  /* 0x000000000000794d */ /* 0x000fea0003800000 */
.L_x_7:
        /* <DEDUP_REMOVED lines=15> */
.L_x_10:


//--------------------- .nv.shared._Z12reduceSharedILj256EEvPKyy --------------------------
	.section	.nv.shared._Z12reduceSharedILj256EEvPKyy,"aw",@nobits
	.sectionflags	@""
	.align	8
.nv.shared._Z12reduceSharedILj256EEvPKyy:
	.zero		3072


//--------------------- .nv.shared.reserved.0     --------------------------
	.section	.nv.shared.reserved.0,"aw",@nobits
	.weak		__nv_reservedSMEM_offset_0_alias
	.size		__nv_reservedSMEM_offset_0_alias, 0, 64
	.other		__nv_reservedSMEM_offset_0_alias,@"STO_CUDA_RESERVED_SHARED STV_DEFAULT"
__nv_reservedSMEM_offset_0_alias:
	.zero		0
	.zero		64


//--------------------- .nv.global                --------------------------
	.section	.nv.global,"aw",@nobits
	.align	8
.nv.global:
	.type		dResult,@object
	.size		dResult,(.L_0 - dResult)
dResult:
	.zero		8
.L_0:


//--------------------- .nv.shared._Z18reduceAtomicSharedPKyy --------------------------
	.section	.nv.shared._Z18reduceAtomicSharedPKyy,"aw",@nobits
	.sectionflags	@""
	.align	8
.nv.shared._Z18reduceAtomicSharedPKyy:
	.zero		1032


//--------------------- .nv.constant0._Z12reduceSharedILj256EEvPKyy --------------------------
	.section	.nv.constant0._Z12reduceSharedILj256EEvPKyy,"a",@progbits
	.sectionflags	@""
	.align	4
.nv.constant0._Z12reduceSharedILj256EEvPKyy:
	.zero		912


//--------------------- .nv.constant0._Z18reduceAtomicSharedPKyy --------------------------
	.section	.nv.constant0._Z18reduceAtomicSharedPKyy,"a",@progbits
	.sectionflags	@""
	.align	4
.nv.constant0._Z18reduceAtomicSharedPKyy:
	.zero		912


//--------------------- .nv.constant0._Z18reduceAtomicGlobalPKyy --------------------------
	.section	.nv.constant0._Z18reduceAtomicGlobalPKyy,"a",@progbits
	.sectionflags	@""
	.align	4
.nv.constant0._Z18reduceAtomicGlobalPKyy:
	.zero		912


//--------------------- SYMBOLS --------------------------

	.type		.nv.reservedSmem.offset0,@object
	.size		.nv.reservedSmem.offset0,0x4
	.type		.nv.reservedSmem.cap,@object
	.size		.nv.reservedSmem.cap,0x4
